	.headerflags	@"EF_CUDA_TEXMODE_UNIFIED EF_CUDA_64BIT_ADDRESS EF_CUDA_ACCELERATORS EF_CUDA_SM90 EF_CUDA_VIRTUAL_SM(EF_CUDA_SM90)"
	.elftype	@"ET_EXEC"


//--------------------- .nv.info                  --------------------------
	.section	.nv.info,"",@"SHT_CUDA_INFO"
	.align	4


	//----- nvinfo : EIATTR_REGCOUNT
	.align		4
        /*0000*/ 	.byte	0x04, 0x2f
        /*0002*/ 	.short	(.L_3 - .L_2)
	.align		4
.L_2:
        /*0004*/ 	.word	index@(triton_poi_fused_add_div_mean_pow_sqrt_0)
        /*0008*/ 	.word	0x0000001a


	//----- nvinfo : EIATTR_MIN_STACK_SIZE
	.align		4
.L_3:
        /*000c*/ 	.byte	0x04, 0x12
        /*000e*/ 	.short	(.L_5 - .L_4)
	.align		4
.L_4:
        /*0010*/ 	.word	index@(triton_poi_fused_add_div_mean_pow_sqrt_0)
        /*0014*/ 	.word	0x00000000


	//----- nvinfo : EIATTR_FRAME_SIZE
	.align		4
.L_5:
        /*0018*/ 	.byte	0x04, 0x11
        /*001a*/ 	.short	(.L_7 - .L_6)
	.align		4
.L_6:
        /*001c*/ 	.word	index@(triton_poi_fused_add_div_mean_pow_sqrt_0)
        /*0020*/ 	.word	0x00000000


	//----- nvinfo : EIATTR_MIN_STACK_SIZE
	.align		4
.L_7:
        /*0024*/ 	.byte	0x04, 0x12
        /*0026*/ 	.short	(.L_9 - .L_8)
	.align		4
.L_8:
        /*0028*/ 	.word	index@(triton_poi_fused_add_div_mean_pow_sqrt_0)
        /*002c*/ 	.word	0x00000000
.L_9:


//--------------------- .nv.info.triton_poi_fused_add_div_mean_pow_sqrt_0 --------------------------
	.section	.nv.info.triton_poi_fused_add_div_mean_pow_sqrt_0,"",@"SHT_CUDA_INFO"
	.sectionflags	@""
	.align	4


	//----- nvinfo : EIATTR_CUDA_API_VERSION
	.align		4
        /*0000*/ 	.byte	0x04, 0x37
        /*0002*/ 	.short	(.L_11 - .L_10)
.L_10:
        /*0004*/ 	.word	0x0000007c


	//----- nvinfo : EIATTR_KPARAM_INFO
	.align		4
.L_11:
        /*0008*/ 	.byte	0x04, 0x17
        /*000a*/ 	.short	(.L_13 - .L_12)
.L_12:
        /*000c*/ 	.word	0x00000000
        /*0010*/ 	.short	0x0002
        /*0012*/ 	.short	0x0010
        /*0014*/ 	.byte	0x00, 0xf0, 0x11, 0x00


	//----- nvinfo : EIATTR_KPARAM_INFO
	.align		4
.L_13:
        /*0018*/ 	.byte	0x04, 0x17
        /*001a*/ 	.short	(.L_15 - .L_14)
.L_14:
        /*001c*/ 	.word	0x00000000
        /*0020*/ 	.short	0x0001
        /*0022*/ 	.short	0x0008
        /*0024*/ 	.byte	0x00, 0xf4, 0x21, 0x00


	//----- nvinfo : EIATTR_KPARAM_INFO
	.align		4
.L_15:
        /*0028*/ 	.byte	0x04, 0x17
        /*002a*/ 	.short	(.L_17 - .L_16)
.L_16:
        /*002c*/ 	.word	0x00000000
        /*0030*/ 	.short	0x0000
        /*0032*/ 	.short	0x0000
        /*0034*/ 	.byte	0x00, 0xf4, 0x21, 0x00


	//----- nvinfo : EIATTR_SPARSE_MMA_MASK
	.align		4
.L_17:
        /*0038*/ 	.byte	0x03, 0x50
        /*003a*/ 	.short	0x0000


	//----- nvinfo : EIATTR_MAXREG_COUNT
	.align		4
        /*003c*/ 	.byte	0x03, 0x1b
        /*003e*/ 	.short	0x00ff


	//----- nvinfo : EIATTR_EXIT_INSTR_OFFSETS
	.align		4
        /*0040*/ 	.byte	0x04, 0x1c
        /*0042*/ 	.short	(.L_19 - .L_18)


	//   ....[0]....
.L_18:
        /*0044*/ 	.word	0x00000410


	//   ....[1]....
        /*0048*/ 	.word	0x00000430


	//----- nvinfo : EIATTR_REQNTID
	.align		4
.L_19:
        /*004c*/ 	.byte	0x04, 0x10
        /*004e*/ 	.short	(.L_21 - .L_20)
.L_20:
        /*0050*/ 	.word	0x00000080
        /*0054*/ 	.word	0x00000001
        /*0058*/ 	.word	0x00000001


	//----- nvinfo : EIATTR_CBANK_PARAM_SIZE
	.align		4
.L_21:
        /*005c*/ 	.byte	0x03, 0x19
        /*005e*/ 	.short	0x0014


	//----- nvinfo : EIATTR_PARAM_CBANK
	.align		4
        /*0060*/ 	.byte	0x04, 0x0a
        /*0062*/ 	.short	(.L_23 - .L_22)
	.align		4
.L_22:
        /*0064*/ 	.word	index@(.nv.constant0.triton_poi_fused_add_div_mean_pow_sqrt_0)
        /*0068*/ 	.short	0x0210
        /*006a*/ 	.short	0x0014


	//----- nvinfo : EIATTR_SW_WAR
	.align		4
.L_23:
        /*006c*/ 	.byte	0x04, 0x36
        /*006e*/ 	.short	(.L_25 - .L_24)
.L_24:
        /*0070*/ 	.word	0x00000008
.L_25:


//--------------------- .nv.callgraph             --------------------------
	.section	.nv.callgraph,"",@"SHT_CUDA_CALLGRAPH"
	.align	4
	.sectionentsize	8
	.align		4
        /*0000*/ 	.word	0x00000000
	.align		4
        /*0004*/ 	.word	0xffffffff
	.align		4
        /*0008*/ 	.word	0x00000000
	.align		4
        /*000c*/ 	.word	0xfffffffe
	.align		4
        /*0010*/ 	.word	0x00000000
	.align		4
        /*0014*/ 	.word	0xfffffffd
	.align		4
        /*0018*/ 	.word	0x00000000
	.align		4
        /*001c*/ 	.word	0xfffffffc


//--------------------- .nv.constant4             --------------------------
	.section	.nv.constant4,"a",@progbits
	.align	8
	.align		8
.nv.constant4:
        /*0000*/ 	.dword	_$_str
	.align		8
        /*0008*/ 	.dword	_$_str_$_2


//--------------------- .text.triton_poi_fused_add_div_mean_pow_sqrt_0 --------------------------
	.section	.text.triton_poi_fused_add_div_mean_pow_sqrt_0,"ax",@progbits
	.align	128
        .global         triton_poi_fused_add_div_mean_pow_sqrt_0
        .type           triton_poi_fused_add_div_mean_pow_sqrt_0,@function
        .size           triton_poi_fused_add_div_mean_pow_sqrt_0,(.L_x_1 - triton_poi_fused_add_div_mean_pow_sqrt_0)
        .other          triton_poi_fused_add_div_mean_pow_sqrt_0,@"STO_CUDA_ENTRY STV_DEFAULT"
triton_poi_fused_add_div_mean_pow_sqrt_0:
.text.triton_poi_fused_add_div_mean_pow_sqrt_0:
[----:B------:R-:W0:Y:S02]  /*0000*/  LDC R1, c[0x0][0x28] ;  /* 0x00000a00ff017b82 */ /* 0x000e240000000800 */
[----:B------:R-:W1:Y:S01]  /*0010*/  S2R R0, SR_TID.X ;  /* 0x0000000000007919 */ /* 0x000e620000002100 */
[----:B------:R-:W2:Y:S01]  /*0020*/  LDC.64 R2, c[0x0][0x210] ;  /* 0x00008400ff027b82 */ /* 0x000ea20000000a00 */
[----:B------:R-:W-:Y:S01]  /*0030*/  CS2R R6, SRZ ;  /* 0x0000000000067805 */ /* 0x000fe2000001ff00 */
[----:B------:R-:W-:Y:S01]  /*0040*/  ULDC.64 UR4, c[0x0][0x208] ;  /* 0x0000820000047ab9 */ /* 0x000fe20000000a00 */
[----:B------:R-:W3:Y:S01]  /*0050*/  S2R R5, SR_CTAID.X ;  /* 0x0000000000057919 */ /* 0x000ee20000002500 */
[----:B------:R-:W-:Y:S02]  /*0060*/  CS2R R8, SRZ ;  /* 0x0000000000087805 */ /* 0x000fe4000001ff00 */
[----:B-1----:R-:W-:Y:S02]  /*0070*/  SHF.L.U32 R0, R0, 0x1, RZ ;  /* 0x0000000100007819 */ /* 0x002fe400000006ff */
[----:B---3--:R-:W-:Y:S02]  /*0080*/  SHF.R.S32.HI R4, RZ, 0x17, R5 ;  /* 0x00000017ff047819 */ /* 0x008fe40000011405 */
[----:B------:R-:W-:-:S02]  /*0090*/  LOP3.LUT R0, R0, 0xfe, RZ, 0xc0, !PT ;  /* 0x000000fe00007812 */ /* 0x000fc400078ec0ff */
[----:B------:R-:W-:Y:S02]  /*00a0*/  SGXT R4, R4, 0x1 ;  /* 0x000000010404781a */ /* 0x000fe40000000200 */
[----:B------:R-:W-:-:S04]  /*00b0*/  LEA R5, R5, R0, 0x8 ;  /* 0x0000000005057211 */ /* 0x000fc800078e40ff */
[CC--:B------:R-:W-:Y:S02]  /*00c0*/  LEA.HI R0, R4.reuse, R5.reuse, RZ, 0x4 ;  /* 0x0000000504007211 */ /* 0x0c0fe400078f20ff */
[-C--:B------:R-:W-:Y:S02]  /*00d0*/  LEA.HI R4, R4, R5.reuse, RZ, 0x6 ;  /* 0x0000000504047211 */ /* 0x080fe400078f30ff */
[----:B------:R-:W-:Y:S02]  /*00e0*/  LOP3.LUT R0, R0, 0xfffffff0, RZ, 0xc0, !PT ;  /* 0xfffffff000007812 */ /* 0x000fe400078ec0ff */
[----:B------:R-:W-:Y:S02]  /*00f0*/  LOP3.LUT R4, R4, 0xffffffc0, RZ, 0xc0, !PT ;  /* 0xffffffc004047812 */ /* 0x000fe400078ec0ff */
[----:B------:R-:W-:Y:S02]  /*0100*/  ISETP.GE.AND P4, PT, R5, 0x100, PT ;  /* 0x000001000500780c */ /* 0x000fe40003f86270 */
[----:B------:R-:W-:-:S04]  /*0110*/  IADD3 R13, R4, R5, -R0 ;  /* 0x00000005040d7210 */ /* 0x000fc80007ffe800 */
[----:B------:R-:W-:Y:S01]  /*0120*/  IADD3 R15, R13, 0x10, RZ ;  /* 0x000000100d0f7810 */ /* 0x000fe20007ffe0ff */
[----:B--2---:R-:W-:Y:S01]  /*0130*/  IMAD.WIDE R16, R13, 0x4, R2 ;  /* 0x000000040d107825 */ /* 0x004fe200078e0202 */
[----:B------:R-:W-:-:S03]  /*0140*/  IADD3 R19, R13, 0x20, RZ ;  /* 0x000000200d137810 */ /* 0x000fc60007ffe0ff */
[--C-:B------:R-:W-:Y:S01]  /*0150*/  IMAD.WIDE R14, R15, 0x4, R2.reuse ;  /* 0x000000040f0e7825 */ /* 0x100fe200078e0202 */
[----:B------:R-:W-:Y:S02]  /*0160*/  CS2R R10, SRZ ;  /* 0x00000000000a7805 */ /* 0x000fe4000001ff00 */
[----:B------:R-:W-:Y:S01]  /*0170*/  IADD3 R21, R13, 0x30, RZ ;  /* 0x000000300d157810 */ /* 0x000fe20007ffe0ff */
[----:B------:R-:W2:Y:S01]  /*0180*/  @!P4 LDG.E.EL.64 R8, desc[UR4][R16.64] ;  /* 0x000000041008c981 */ /* 0x000ea2000c2e1b00 */
[----:B------:R-:W-:-:S03]  /*0190*/  IMAD.WIDE R18, R19, 0x4, R2 ;  /* 0x0000000413127825 */ /* 0x000fc600078e0202 */
[----:B------:R1:W3:Y:S01]  /*01a0*/  @!P4 LDG.E.EL.64 R6, desc[UR4][R14.64] ;  /* 0x000000040e06c981 */ /* 0x0002e2000c2e1b00 */
[----:B------:R-:W-:Y:S01]  /*01b0*/  CS2R R12, SRZ ;  /* 0x00000000000c7805 */ /* 0x000fe2000001ff00 */
[--C-:B------:R-:W-:Y:S02]  /*01c0*/  IMAD.WIDE R20, R21, 0x4, R2.reuse ;  /* 0x0000000415147825 */ /* 0x100fe400078e0202 */
[----:B------:R-:W4:Y:S04]  /*01d0*/  @!P4 LDG.E.EL.64 R10, desc[UR4][R18.64] ;  /* 0x00000004120ac981 */ /* 0x000f28000c2e1b00 */
[----:B------:R-:W5:Y:S01]  /*01e0*/  @!P4 LDG.E.EL.64 R12, desc[UR4][R20.64] ;  /* 0x00000004140cc981 */ /* 0x000f62000c2e1b00 */
[----:B------:R-:W-:Y:S01]  /*01f0*/  IMAD.WIDE R2, R5, 0x4, R2 ;  /* 0x0000000405027825 */ /* 0x000fe200078e0202 */
[----:B-1----:R-:W-:-:S06]  /*0200*/  CS2R R14, SRZ ;  /* 0x00000000000e7805 */ /* 0x002fcc000001ff00 */
[----:B------:R1:W5:Y:S02]  /*0210*/  @!P4 LDG.E.64 R14, desc[UR4][R2.64] ;  /* 0x00000004020ec981 */ /* 0x000364000c1e1b00 */
[----:B-1----:R-:W1:Y:S02]  /*0220*/  LDC.64 R2, c[0x0][0x218] ;  /* 0x00008600ff027b82 */ /* 0x002e640000000a00 */
[----:B-1----:R-:W-:-:S04]  /*0230*/  IMAD.WIDE R2, R5, 0x4, R2 ;  /* 0x0000000405027825 */ /* 0x002fc800078e0202 */
[----:B---3--:R-:W-:Y:S01]  /*0240*/  FMUL R0, R7, R7 ;  /* 0x0000000707007220 */ /* 0x008fe20000400000 */
[----:B------:R-:W-:Y:S01]  /*0250*/  FMUL R23, R6, R6 ;  /* 0x0000000606177220 */ /* 0x000fe20000400000 */
[----:B------:R-:W-:Y:S02]  /*0260*/  HFMA2.MMA R6, -RZ, RZ, 1.625, 0 ;  /* 0x3e800000ff067435 */ /* 0x000fe400000001ff */
[----:B--2---:R-:W-:Y:S01]  /*0270*/  FFMA R0, R9, R9, R0 ;  /* 0x0000000909007223 */ /* 0x004fe20000000000 */
[----:B------:R-:W-:-:S03]  /*0280*/  FFMA R23, R8, R8, R23 ;  /* 0x0000000808177223 */ /* 0x000fc60000000017 */
[----:B----4-:R-:W-:Y:S01]  /*0290*/  FFMA R0, R11, R11, R0 ;  /* 0x0000000b0b007223 */ /* 0x010fe20000000000 */
[----:B------:R-:W-:-:S03]  /*02a0*/  FFMA R23, R10, R10, R23 ;  /* 0x0000000a0a177223 */ /* 0x000fc60000000017 */
[----:B-----5:R-:W-:Y:S01]  /*02b0*/  FFMA R0, R13, R13, R0 ;  /* 0x0000000d0d007223 */ /* 0x020fe20000000000 */
[----:B------:R-:W-:-:S03]  /*02c0*/  FFMA R23, R12, R12, R23 ;  /* 0x0000000c0c177223 */ /* 0x000fc60000000017 */
[-C--:B------:R-:W-:Y:S01]  /*02d0*/  FFMA R0, R0, R6.reuse, 9.9999999392252902908e-09 ;  /* 0x322bcc7700007423 */ /* 0x080fe20000000006 */
[----:B------:R-:W-:-:S03]  /*02e0*/  FFMA R23, R23, R6, 9.9999999392252902908e-09 ;  /* 0x322bcc7717177423 */ /* 0x000fc60000000006 */
[----:B------:R-:W1:Y:S08]  /*02f0*/  MUFU.SQRT R6, R0 ;  /* 0x0000000000067308 */ /* 0x000e700000002000 */
[----:B------:R-:W2:Y:S01]  /*0300*/  MUFU.SQRT R4, R23 ;  /* 0x0000001700047308 */ /* 0x000ea20000002000 */
[C---:B-1----:R-:W-:Y:S02]  /*0310*/  FSETP.GT.AND P1, PT, R6.reuse, 8.50705917302346158658e+37, PT ;  /* 0x7e8000000600780b */ /* 0x042fe40003f24000 */
[----:B------:R-:W-:-:S02]  /*0320*/  FSETP.GEU.AND P3, PT, R6, 1.175494350822287508e-38, PT ;  /* 0x008000000600780b */ /* 0x000fc40003f6e000 */
[C---:B--2---:R-:W-:Y:S02]  /*0330*/  FSETP.GT.AND P0, PT, R4.reuse, 8.50705917302346158658e+37, PT ;  /* 0x7e8000000400780b */ /* 0x044fe40003f04000 */
[----:B------:R-:W-:-:S07]  /*0340*/  FSETP.GEU.AND P2, PT, R4, 1.175494350822287508e-38, PT ;  /* 0x008000000400780b */ /* 0x000fce0003f4e000 */
[----:B------:R-:W-:-:S04]  /*0350*/  @P1 FMUL R6, R6, 0.25 ;  /* 0x3e80000006061820 */ /* 0x000fc80000400000 */
[----:B------:R-:W-:Y:S01]  /*0360*/  @!P3 FMUL R6, R6, 16777216 ;  /* 0x4b8000000606b820 */ /* 0x000fe20000400000 */
[----:B------:R-:W-:-:S04]  /*0370*/  @P0 FMUL R4, R4, 0.25 ;  /* 0x3e80000004040820 */ /* 0x000fc80000400000 */
[----:B------:R-:W-:Y:S01]  /*0380*/  @!P2 FMUL R4, R4, 16777216 ;  /* 0x4b8000000404a820 */ /* 0x000fe20000400000 */
[----:B------:R-:W1:Y:S01]  /*0390*/  MUFU.RCP R6, R6 ;  /* 0x0000000600067308 */ /* 0x000e620000001000 */
[----:B------:R-:W-:-:S07]  /*03a0*/  @P0 FMUL R14, R14, 0.25 ;  /* 0x3e8000000e0e0820 */ /* 0x000fce0000400000 */
[----:B------:R-:W2:Y:S01]  /*03b0*/  MUFU.RCP R7, R4 ;  /* 0x0000000400077308 */ /* 0x000ea20000001000 */
[----:B------:R-:W-:Y:S01]  /*03c0*/  @P1 FMUL R15, R15, 0.25 ;  /* 0x3e8000000f0f1820 */ /* 0x000fe20000400000 */
[----:B------:R-:W-:-:S03]  /*03d0*/  @!P2 FMUL R14, R14, 16777216 ;  /* 0x4b8000000e0ea820 */ /* 0x000fc60000400000 */
[----:B------:R-:W-:-:S04]  /*03e0*/  @!P3 FMUL R15, R15, 16777216 ;  /* 0x4b8000000f0fb820 */ /* 0x000fc80000400000 */
[----:B-1----:R-:W-:Y:S01]  /*03f0*/  FMUL R15, R6, R15 ;  /* 0x0000000f060f7220 */ /* 0x002fe20000400000 */
[----:B--2---:R-:W-:Y:S01]  /*0400*/  FMUL R14, R7, R14 ;  /* 0x0000000e070e7220 */ /* 0x004fe20000400000 */
[----:B------:R-:W-:Y:S06]  /*0410*/  @P4 EXIT ;  /* 0x000000000000494d */ /* 0x000fec0003800000 */
[----:B------:R-:W-:Y:S01]  /*0420*/  STG.E.64 desc[UR4][R2.64], R14 ;  /* 0x0000000e02007986 */ /* 0x000fe2000c101b04 */
[----:B------:R-:W-:Y:S05]  /*0430*/  EXIT ;  /* 0x000000000000794d */ /* 0x000fea0003800000 */
.L_x_0:
[----:B------:R-:W-:-:S00]  /*0440*/  BRA `(.L_x_0) ;  /* 0xfffffffc00fc7947 */ /* 0x000fc0000383ffff */
[----:B------:R-:W-:-:S00]  /*0450*/  NOP ;  /* 0x0000000000007918 */ /* 0x000fc00000000000 */
        /* <DEDUP_REMOVED lines=10> */
.L_x_1:


//--------------------- .nv.global.init           --------------------------
	.section	.nv.global.init,"aw",@progbits
.nv.global.init:
	.type		_$_str,@object
	.size		_$_str,(_$_str_$_2 - _$_str)
_$_str:
        /*0000*/ 	.byte	0x5f, 0x5f, 0x43, 0x55, 0x44, 0x41, 0x5f, 0x46, 0x54, 0x5a, 0x00
	.type		_$_str_$_2,@object
	.size		_$_str_$_2,(.L_1 - _$_str_$_2)
_$_str_$_2:
        /*000b*/ 	.byte	0x5f, 0x5f, 0x43, 0x55, 0x44, 0x41, 0x5f, 0x50, 0x52, 0x45, 0x43, 0x5f, 0x53, 0x51, 0x52, 0x54
        /*001b*/ 	.byte	0x00
.L_1:


//--------------------- .nv.constant0.triton_poi_fused_add_div_mean_pow_sqrt_0 --------------------------
	.section	.nv.constant0.triton_poi_fused_add_div_mean_pow_sqrt_0,"a",@progbits
	.sectionflags	@""
	.align	4
.nv.constant0.triton_poi_fused_add_div_mean_pow_sqrt_0:
	.zero		548
